	.headerflags	@"EF_CUDA_TEXMODE_UNIFIED EF_CUDA_64BIT_ADDRESS EF_CUDA_ACCELERATORS EF_CUDA_SM90 EF_CUDA_VIRTUAL_SM(EF_CUDA_SM90)"
	.elftype	@"ET_EXEC"


//--------------------- .nv.info                  --------------------------
	.section	.nv.info,"",@"SHT_CUDA_INFO"
	.align	4


	//----- nvinfo : EIATTR_REGCOUNT
	.align		4
        /*0000*/ 	.byte	0x04, 0x2f
        /*0002*/ 	.short	(.L_1 - .L_0)
	.align		4
.L_0:
        /*0004*/ 	.word	index@(triton_per_fused_mean_mul_sigmoid_23)
        /*0008*/ 	.word	0x00000011


	//----- nvinfo : EIATTR_MIN_STACK_SIZE
	.align		4
.L_1:
        /*000c*/ 	.byte	0x04, 0x12
        /*000e*/ 	.short	(.L_3 - .L_2)
	.align		4
.L_2:
        /*0010*/ 	.word	index@(triton_per_fused_mean_mul_sigmoid_23)
        /*0014*/ 	.word	0x00000000


	//----- nvinfo : EIATTR_FRAME_SIZE
	.align		4
.L_3:
        /*0018*/ 	.byte	0x04, 0x11
        /*001a*/ 	.short	(.L_5 - .L_4)
	.align		4
.L_4:
        /*001c*/ 	.word	index@(triton_per_fused_mean_mul_sigmoid_23)
        /*0020*/ 	.word	0x00000000


	//----- nvinfo : EIATTR_MIN_STACK_SIZE
	.align		4
.L_5:
        /*0024*/ 	.byte	0x04, 0x12
        /*0026*/ 	.short	(.L_7 - .L_6)
	.align		4
.L_6:
        /*0028*/ 	.word	index@(triton_per_fused_mean_mul_sigmoid_23)
        /*002c*/ 	.word	0x00000000
.L_7:


//--------------------- .nv.info.triton_per_fused_mean_mul_sigmoid_23 --------------------------
	.section	.nv.info.triton_per_fused_mean_mul_sigmoid_23,"",@"SHT_CUDA_INFO"
	.sectionflags	@""
	.align	4


	//----- nvinfo : EIATTR_CUDA_API_VERSION
	.align		4
        /*0000*/ 	.byte	0x04, 0x37
        /*0002*/ 	.short	(.L_9 - .L_8)
.L_8:
        /*0004*/ 	.word	0x0000007c


	//----- nvinfo : EIATTR_KPARAM_INFO
	.align		4
.L_9:
        /*0008*/ 	.byte	0x04, 0x17
        /*000a*/ 	.short	(.L_11 - .L_10)
.L_10:
        /*000c*/ 	.word	0x00000000
        /*0010*/ 	.short	0x0003
        /*0012*/ 	.short	0x0014
        /*0014*/ 	.byte	0x00, 0xf0, 0x11, 0x00


	//----- nvinfo : EIATTR_KPARAM_INFO
	.align		4
.L_11:
        /*0018*/ 	.byte	0x04, 0x17
        /*001a*/ 	.short	(.L_13 - .L_12)
.L_12:
        /*001c*/ 	.word	0x00000000
        /*0020*/ 	.short	0x0002
        /*0022*/ 	.short	0x0010
        /*0024*/ 	.byte	0x00, 0xf0, 0x11, 0x00


	//----- nvinfo : EIATTR_KPARAM_INFO
	.align		4
.L_13:
        /*0028*/ 	.byte	0x04, 0x17
        /*002a*/ 	.short	(.L_15 - .L_14)
.L_14:
        /*002c*/ 	.word	0x00000000
        /*0030*/ 	.short	0x0001
        /*0032*/ 	.short	0x0008
        /*0034*/ 	.byte	0x00, 0xf4, 0x21, 0x00


	//----- nvinfo : EIATTR_KPARAM_INFO
	.align		4
.L_15:
        /*0038*/ 	.byte	0x04, 0x17
        /*003a*/ 	.short	(.L_17 - .L_16)
.L_16:
        /*003c*/ 	.word	0x00000000
        /*0040*/ 	.short	0x0000
        /*0042*/ 	.short	0x0000
        /*0044*/ 	.byte	0x00, 0xf4, 0x21, 0x00


	//----- nvinfo : EIATTR_SPARSE_MMA_MASK
	.align		4
.L_17:
        /*0048*/ 	.byte	0x03, 0x50
        /*004a*/ 	.short	0x0000


	//----- nvinfo : EIATTR_MAXREG_COUNT
	.align		4
        /*004c*/ 	.byte	0x03, 0x1b
        /*004e*/ 	.short	0x00ff


	//----- nvinfo : EIATTR_COOP_GROUP_MASK_REGIDS
	.align		4
        /*0050*/ 	.byte	0x04, 0x29
        /*0052*/ 	.short	(.L_19 - .L_18)


	//   ....[0]....
.L_18:
        /*0054*/ 	.word	0xffffffff


	//   ....[1]....
        /*0058*/ 	.word	0xffffffff


	//   ....[2]....
        /*005c*/ 	.word	0xffffffff


	//   ....[3]....
        /*0060*/ 	.word	0xffffffff


	//   ....[4]....
        /*0064*/ 	.word	0xffffffff


	//   ....[5]....
        /*0068*/ 	.word	0xffffffff


	//   ....[6]....
        /*006c*/ 	.word	0xffffffff


	//----- nvinfo : EIATTR_COOP_GROUP_INSTR_OFFSETS
	.align		4
.L_19:
        /*0070*/ 	.byte	0x04, 0x28
        /*0072*/ 	.short	(.L_21 - .L_20)


	//   ....[0]....
.L_20:
        /*0074*/ 	.word	0x00000390


	//   ....[1]....
        /*0078*/ 	.word	0x000003b0


	//   ....[2]....
        /*007c*/ 	.word	0x000003f0


	//   ....[3]....
        /*0080*/ 	.word	0x00000400


	//   ....[4]....
        /*0084*/ 	.word	0x00000440


	//   ....[5]....
        /*0088*/ 	.word	0x00000470


	//   ....[6]....
        /*008c*/ 	.word	0x00000550


	//----- nvinfo : EIATTR_EXIT_INSTR_OFFSETS
	.align		4
.L_21:
        /*0090*/ 	.byte	0x04, 0x1c
        /*0092*/ 	.short	(.L_23 - .L_22)


	//   ....[0]....
.L_22:
        /*0094*/ 	.word	0x00000690


	//   ....[1]....
        /*0098*/ 	.word	0x000006c0


	//----- nvinfo : EIATTR_REQNTID
	.align		4
.L_23:
        /*009c*/ 	.byte	0x04, 0x10
        /*009e*/ 	.short	(.L_25 - .L_24)
.L_24:
        /*00a0*/ 	.word	0x00000040
        /*00a4*/ 	.word	0x00000001
        /*00a8*/ 	.word	0x00000001


	//----- nvinfo : EIATTR_CBANK_PARAM_SIZE
	.align		4
.L_25:
        /*00ac*/ 	.byte	0x03, 0x19
        /*00ae*/ 	.short	0x0018


	//----- nvinfo : EIATTR_PARAM_CBANK
	.align		4
        /*00b0*/ 	.byte	0x04, 0x0a
        /*00b2*/ 	.short	(.L_27 - .L_26)
	.align		4
.L_26:
        /*00b4*/ 	.word	index@(.nv.constant0.triton_per_fused_mean_mul_sigmoid_23)
        /*00b8*/ 	.short	0x0210
        /*00ba*/ 	.short	0x0018


	//----- nvinfo : EIATTR_SW_WAR
	.align		4
.L_27:
        /*00bc*/ 	.byte	0x04, 0x36
        /*00be*/ 	.short	(.L_29 - .L_28)
.L_28:
        /*00c0*/ 	.word	0x00000008
.L_29:


//--------------------- .nv.callgraph             --------------------------
	.section	.nv.callgraph,"",@"SHT_CUDA_CALLGRAPH"
	.align	4
	.sectionentsize	8
	.align		4
        /*0000*/ 	.word	0x00000000
	.align		4
        /*0004*/ 	.word	0xffffffff
	.align		4
        /*0008*/ 	.word	0x00000000
	.align		4
        /*000c*/ 	.word	0xfffffffe
	.align		4
        /*0010*/ 	.word	0x00000000
	.align		4
        /*0014*/ 	.word	0xfffffffd
	.align		4
        /*0018*/ 	.word	0x00000000
	.align		4
        /*001c*/ 	.word	0xfffffffc


//--------------------- .text.triton_per_fused_mean_mul_sigmoid_23 --------------------------
	.section	.text.triton_per_fused_mean_mul_sigmoid_23,"ax",@progbits
	.sectionflags	@"SHF_BARRIERS=1"
	.align	128
        .global         triton_per_fused_mean_mul_sigmoid_23
        .type           triton_per_fused_mean_mul_sigmoid_23,@function
        .size           triton_per_fused_mean_mul_sigmoid_23,(.L_x_1 - triton_per_fused_mean_mul_sigmoid_23)
        .other          triton_per_fused_mean_mul_sigmoid_23,@"STO_CUDA_ENTRY STV_DEFAULT"
triton_per_fused_mean_mul_sigmoid_23:
.text.triton_per_fused_mean_mul_sigmoid_23:
[----:B------:R-:W0:Y:S02]  /*0000*/  LDC R1, c[0x0][0x28] ;  /* 0x00000a00ff017b82 */ /* 0x000e240000000800 */
[----:B------:R-:W1:Y:S01]  /*0010*/  S2R R0, SR_TID.X ;  /* 0x0000000000007919 */ /* 0x000e620000002100 */
[----:B------:R-:W2:Y:S01]  /*0020*/  LDC.64 R2, c[0x0][0x218] ;  /* 0x00008600ff027b82 */ /* 0x000ea20000000a00 */
[----:B------:R-:W-:Y:S01]  /*0030*/  ULDC.64 UR6, c[0x0][0x208] ;  /* 0x0000820000067ab9 */ /* 0x000fe20000000a00 */
[----:B------:R-:W3:Y:S01]  /*0040*/  S2R R5, SR_CTAID.X ;  /* 0x0000000000057919 */ /* 0x000ee20000002500 */
[C---:B-1----:R-:W-:Y:S02]  /*0050*/  IMAD.SHL.U32 R4, R0.reuse, 0x2, RZ ;  /* 0x0000000200047824 */ /* 0x042fe400078e00ff */
[----:B------:R-:W-:Y:S02]  /*0060*/  IMAD.SHL.U32 R9, R0, 0x80, RZ ;  /* 0x0000008000097824 */ /* 0x000fe400078e00ff */
[----:B---3--:R-:W-:Y:S01]  /*0070*/  IMAD.SHL.U32 R5, R5, 0x8, RZ ;  /* 0x0000000805057824 */ /* 0x008fe200078e00ff */
[----:B------:R-:W-:Y:S02]  /*0080*/  LOP3.LUT R4, R4, 0x6, RZ, 0xc0, !PT ;  /* 0x0000000604047812 */ /* 0x000fe400078ec0ff */
[----:B------:R-:W-:-:S02]  /*0090*/  LOP3.LUT R9, R9, 0x1e00, RZ, 0xc0, !PT ;  /* 0x00001e0009097812 */ /* 0x000fc400078ec0ff */
[----:B------:R-:W-:-:S04]  /*00a0*/  LOP3.LUT R7, R5, R4, RZ, 0xfc, !PT ;  /* 0x0000000405077212 */ /* 0x000fc800078efcff */
[----:B------:R-:W-:Y:S02]  /*00b0*/  SHF.R.S32.HI R8, RZ, 0x1f, R7 ;  /* 0x0000001fff087819 */ /* 0x000fe40000011407 */
[----:B------:R-:W-:Y:S02]  /*00c0*/  ISETP.GE.AND P0, PT, R7, 0x800, PT ;  /* 0x000008000700780c */ /* 0x000fe40003f06270 */
[----:B------:R-:W-:-:S04]  /*00d0*/  LEA.HI R8, R8, R7, RZ, 0x9 ;  /* 0x0000000708087211 */ /* 0x000fc800078f48ff */
[C---:B------:R-:W-:Y:S01]  /*00e0*/  LOP3.LUT R10, R8.reuse, 0xfffffe00, RZ, 0xc0, !PT ;  /* 0xfffffe00080a7812 */ /* 0x040fe200078ec0ff */
[----:B------:R-:W-:-:S03]  /*00f0*/  IMAD.SHL.U32 R8, R8, 0x10, RZ ;  /* 0x0000001008087824 */ /* 0x000fc600078e00ff */
[----:B------:R-:W-:Y:S02]  /*0100*/  IADD3 R9, R9, R7, -R10 ;  /* 0x0000000709097210 */ /* 0x000fe40007ffe80a */
[----:B------:R-:W-:-:S05]  /*0110*/  LOP3.LUT R8, R8, 0xffffe000, RZ, 0xc0, !PT ;  /* 0xffffe00008087812 */ /* 0x000fca00078ec0ff */
[----:B------:R-:W-:-:S04]  /*0120*/  IMAD.IADD R9, R9, 0x1, R8 ;  /* 0x0000000109097824 */ /* 0x000fc800078e0208 */
[----:B--2---:R-:W-:Y:S01]  /*0130*/  IMAD.WIDE R2, R9, 0x4, R2 ;  /* 0x0000000409027825 */ /* 0x004fe200078e0202 */
[----:B------:R-:W-:-:S06]  /*0140*/  CS2R R8, SRZ ;  /* 0x0000000000087805 */ /* 0x000fcc000001ff00 */
[----:B------:R-:W2:Y:S01]  /*0150*/  @!P0 LDG.E.64 R8, desc[UR6][R2.64] ;  /* 0x0000000602088981 */ /* 0x000ea2000c1e1b00 */
[----:B------:R-:W1:Y:S01]  /*0160*/  S2UR UR5, SR_CgaCtaId ;  /* 0x00000000000579c3 */ /* 0x000e620000008800 */
[----:B------:R-:W-:Y:S01]  /*0170*/  UMOV UR4, 0x400 ;  /* 0x0000040000047882 */ /* 0x000fe20000000000 */
[----:B------:R-:W-:Y:S01]  /*0180*/  LOP3.LUT R5, R5, 0x7, R0, 0xf8, !PT ;  /* 0x0000000705057812 */ /* 0x000fe200078ef800 */
[----:B-1----:R-:W-:Y:S01]  /*0190*/  UPRMT UR4, UR5, 0x654, UR4 ;  /* 0x0000065405047896 */ /* 0x002fe20008000004 */
[----:B--2---:R-:W-:Y:S02]  /*01a0*/  SEL R8, R8, RZ, !P0 ;  /* 0x000000ff08087207 */ /* 0x004fe40004000000 */
[----:B------:R-:W-:-:S03]  /*01b0*/  SEL R9, R9, RZ, !P0 ;  /* 0x000000ff09097207 */ /* 0x000fc60004000000 */
[----:B------:R-:W-:Y:S02]  /*01c0*/  FADD R7, RZ, -R8 ;  /* 0x80000008ff077221 */ /* 0x000fe40000000000 */
[----:B------:R-:W-:Y:S02]  /*01d0*/  FADD R10, RZ, -R9 ;  /* 0x80000009ff0a7221 */ /* 0x000fe40000000000 */
[----:B------:R-:W-:Y:S02]  /*01e0*/  FMUL R7, R7, 1.4426950216293334961 ;  /* 0x3fb8aa3b07077820 */ /* 0x000fe40000400000 */
[----:B------:R-:W-:-:S03]  /*01f0*/  FMUL R11, R10, 1.4426950216293334961 ;  /* 0x3fb8aa3b0a0b7820 */ /* 0x000fc60000400000 */
[----:B------:R-:W-:Y:S02]  /*0200*/  FSETP.GEU.AND P1, PT, R7, -126, PT ;  /* 0xc2fc00000700780b */ /* 0x000fe40003f2e000 */
[----:B------:R-:W-:-:S11]  /*0210*/  FSETP.GEU.AND P2, PT, R11, -126, PT ;  /* 0xc2fc00000b00780b */ /* 0x000fd60003f4e000 */
[----:B------:R-:W-:Y:S02]  /*0220*/  @!P1 FMUL R7, R7, 0.5 ;  /* 0x3f00000007079820 */ /* 0x000fe40000400000 */
[----:B------:R-:W-:Y:S02]  /*0230*/  @!P2 FMUL R11, R11, 0.5 ;  /* 0x3f0000000b0ba820 */ /* 0x000fe40000400000 */
[----:B------:R1:W2:Y:S08]  /*0240*/  MUFU.EX2 R10, R7 ;  /* 0x00000007000a7308 */ /* 0x0002b00000000800 */
[----:B------:R-:W3:Y:S01]  /*0250*/  MUFU.EX2 R2, R11 ;  /* 0x0000000b00027308 */ /* 0x000ee20000000800 */
[----:B-1----:R-:W-:-:S02]  /*0260*/  IMAD.MOV.U32 R7, RZ, RZ, 0x3e800000 ;  /* 0x3e800000ff077424 */ /* 0x002fc400078e00ff */
[----:B--2---:R-:W-:-:S04]  /*0270*/  @!P1 FMUL R10, R10, R10 ;  /* 0x0000000a0a0a9220 */ /* 0x004fc80000400000 */
[----:B------:R-:W-:Y:S01]  /*0280*/  FADD R10, R10, 1 ;  /* 0x3f8000000a0a7421 */ /* 0x000fe20000000000 */
[----:B---3--:R-:W-:-:S04]  /*0290*/  @!P2 FMUL R2, R2, R2 ;  /* 0x000000020202a220 */ /* 0x008fc80000400000 */
[----:B------:R-:W-:Y:S01]  /*02a0*/  FSETP.GT.AND P1, PT, R10, 8.50705917302346158658e+37, PT ;  /* 0x7e8000000a00780b */ /* 0x000fe20003f24000 */
[----:B------:R-:W-:-:S03]  /*02b0*/  FADD R2, R2, 1 ;  /* 0x3f80000002027421 */ /* 0x000fc60000000000 */
[----:B------:R-:W-:Y:S02]  /*02c0*/  FSEL R3, R7, 1, P1 ;  /* 0x3f80000007037808 */ /* 0x000fe40000800000 */
[----:B------:R-:W-:-:S04]  /*02d0*/  FSETP.GT.AND P2, PT, R2, 8.50705917302346158658e+37, PT ;  /* 0x7e8000000200780b */ /* 0x000fc80003f44000 */
[----:B------:R-:W-:-:S03]  /*02e0*/  FSEL R7, R7, 1, P2 ;  /* 0x3f80000007077808 */ /* 0x000fc60001000000 */
[----:B------:R-:W-:Y:S01]  /*02f0*/  @P1 FMUL R10, R10, 0.25 ;  /* 0x3e8000000a0a1820 */ /* 0x000fe20000400000 */
[----:B------:R-:W-:-:S05]  /*0300*/  ISETP.GE.AND P1, PT, R0, 0x10, PT ;  /* 0x000000100000780c */ /* 0x000fca0003f26270 */
[----:B------:R-:W1:Y:S01]  /*0310*/  MUFU.RCP R10, R10 ;  /* 0x0000000a000a7308 */ /* 0x000e620000001000 */
[----:B------:R-:W-:-:S07]  /*0320*/  @P2 FMUL R2, R2, 0.25 ;  /* 0x3e80000002022820 */ /* 0x000fce0000400000 */
[----:B------:R-:W2:Y:S01]  /*0330*/  MUFU.RCP R2, R2 ;  /* 0x0000000200027308 */ /* 0x000ea20000001000 */
[----:B-1----:R-:W-:-:S04]  /*0340*/  FMUL R3, R10, R3 ;  /* 0x000000030a037220 */ /* 0x002fc80000400000 */
[----:B------:R-:W-:Y:S01]  /*0350*/  FMUL R3, R8, R3 ;  /* 0x0000000308037220 */ /* 0x000fe20000400000 */
[----:B--2---:R-:W-:-:S04]  /*0360*/  FMUL R12, R2, R7 ;  /* 0x00000007020c7220 */ /* 0x004fc80000400000 */
[----:B------:R-:W-:Y:S01]  /*0370*/  FSEL R3, R3, RZ, !P0 ;  /* 0x000000ff03037208 */ /* 0x000fe20004000000 */
[----:B------:R-:W-:-:S04]  /*0380*/  FMUL R12, R9, R12 ;  /* 0x0000000c090c7220 */ /* 0x000fc80000400000 */
[----:B------:R-:W1:Y:S01]  /*0390*/  SHFL.BFLY PT, R8, R3, 0x10, 0x1f ;  /* 0x0e001f0003087f89 */ /* 0x000e6200000e0000 */
[----:B------:R-:W-:-:S05]  /*03a0*/  FSEL R12, R12, RZ, !P0 ;  /* 0x000000ff0c0c7208 */ /* 0x000fca0004000000 */
[----:B------:R-:W2:Y:S01]  /*03b0*/  SHFL.BFLY PT, R7, R12, 0x10, 0x1f ;  /* 0x0e001f000c077f89 */ /* 0x000ea200000e0000 */
[----:B-1----:R-:W-:Y:S01]  /*03c0*/  FADD R8, R3, R8 ;  /* 0x0000000803087221 */ /* 0x002fe20000000000 */
[----:B------:R-:W-:Y:S01]  /*03d0*/  SHF.R.U32.HI R3, RZ, 0x3, R0 ;  /* 0x00000003ff037819 */ /* 0x000fe20000011600 */
[----:B--2---:R-:W-:-:S03]  /*03e0*/  FADD R9, R12, R7 ;  /* 0x000000070c097221 */ /* 0x004fc60000000000 */
[----:B------:R-:W1:Y:S04]  /*03f0*/  SHFL.BFLY PT, R7, R8, 0x8, 0x1f ;  /* 0x0d001f0008077f89 */ /* 0x000e6800000e0000 */
[----:B------:R-:W2:Y:S01]  /*0400*/  SHFL.BFLY PT, R2, R9, 0x8, 0x1f ;  /* 0x0d001f0009027f89 */ /* 0x000ea200000e0000 */
[----:B-1----:R-:W-:Y:S01]  /*0410*/  FADD R7, R8, R7 ;  /* 0x0000000708077221 */ /* 0x002fe20000000000 */
[----:B------:R-:W-:Y:S02]  /*0420*/  IMAD.SHL.U32 R8, R4, 0x8, RZ ;  /* 0x0000000804087824 */ /* 0x000fe400078e00ff */
[----:B--2---:R-:W-:Y:S02]  /*0430*/  FADD R11, R9, R2 ;  /* 0x00000002090b7221 */ /* 0x004fe40000000000 */
[----:B------:R-:W1:Y:S01]  /*0440*/  SHFL.BFLY PT, R10, R7, 0x4, 0x1f ;  /* 0x0c801f00070a7f89 */ /* 0x000e6200000e0000 */
[----:B------:R-:W-:-:S02]  /*0450*/  LOP3.LUT R2, R0, 0x1f, RZ, 0xc0, !PT ;  /* 0x0000001f00027812 */ /* 0x000fc400078ec0ff */
[----:B------:R-:W-:Y:S01]  /*0460*/  LOP3.LUT R9, R3, 0x4, RZ, 0xc0, !PT ;  /* 0x0000000403097812 */ /* 0x000fe200078ec0ff */
[----:B------:R-:W2:Y:S01]  /*0470*/  SHFL.BFLY PT, R14, R11, 0x4, 0x1f ;  /* 0x0c801f000b0e7f89 */ /* 0x000ea200000e0000 */
[----:B------:R-:W-:Y:S02]  /*0480*/  ISETP.GE.U32.AND P0, PT, R2, 0x4, PT ;  /* 0x000000040200780c */ /* 0x000fe40003f06070 */
[----:B------:R-:W-:Y:S02]  /*0490*/  LOP3.LUT R2, R8, R9, RZ, 0xfc, !PT ;  /* 0x0000000908027212 */ /* 0x000fe400078efcff */
[C---:B------:R-:W-:Y:S01]  /*04a0*/  LEA R3, R0.reuse, UR4, 0x2 ;  /* 0x0000000400037c11 */ /* 0x040fe2000f8e10ff */
[----:B-1----:R-:W-:Y:S01]  /*04b0*/  FADD R13, R7, R10 ;  /* 0x0000000a070d7221 */ /* 0x002fe20000000000 */
[----:B------:R-:W-:Y:S01]  /*04c0*/  LOP3.LUT R10, R0, 0x1, RZ, 0xc0, !PT ;  /* 0x00000001000a7812 */ /* 0x000fe200078ec0ff */
[----:B--2---:R-:W-:-:S06]  /*04d0*/  FADD R11, R11, R14 ;  /* 0x0000000e0b0b7221 */ /* 0x004fcc0000000000 */
[----:B------:R-:W-:Y:S04]  /*04e0*/  @!P0 STS [R2+UR4], R13 ;  /* 0x0000000d02008988 */ /* 0x000fe80008000804 */
[----:B------:R1:W-:Y:S01]  /*04f0*/  @!P0 STS [R2+UR4+0x8], R11 ;  /* 0x0000080b02008988 */ /* 0x0003e20008000804 */
[----:B------:R-:W-:Y:S01]  /*0500*/  BAR.SYNC.DEFER_BLOCKING 0x0 ;  /* 0x0000000000007b1d */ /* 0x000fe20000010000 */
[----:B------:R-:W-:-:S04]  /*0510*/  ISETP.NE.U32.AND P0, PT, R10, 0x1, PT ;  /* 0x000000010a00780c */ /* 0x000fc80003f05070 */
[C---:B------:R-:W-:Y:S02]  /*0520*/  ISETP.LT.AND P0, PT, R0.reuse, 0x10, P0 ;  /* 0x000000100000780c */ /* 0x040fe40000701270 */
[----:B-1----:R-:W-:Y:S01]  /*0530*/  LOP3.LUT R2, R0, 0x7, RZ, 0xc0, !PT ;  /* 0x0000000700027812 */ /* 0x002fe200078ec0ff */
[----:B------:R-:W1:Y:S04]  /*0540*/  @!P1 LDS R6, [R3] ;  /* 0x0000000003069984 */ /* 0x000e680000000800 */
[----:B-1----:R-:W1:Y:S02]  /*0550*/  SHFL.BFLY PT, R7, R6, 0x1, 0x1f ;  /* 0x0c201f0006077f89 */ /* 0x002e6400000e0000 */
[----:B-1----:R-:W-:Y:S01]  /*0560*/  FADD R10, R6, R7 ;  /* 0x00000007060a7221 */ /* 0x002fe20000000000 */
[----:B------:R-:W-:Y:S01]  /*0570*/  VIADD R7, R8, UR4 ;  /* 0x0000000408077c36 */ /* 0x000fe20008000000 */
[----:B------:R-:W-:-:S03]  /*0580*/  SHF.R.U32.HI R6, RZ, 0x3, R0 ;  /* 0x00000003ff067819 */ /* 0x000fc60000011600 */
[----:B------:R1:W-:Y:S01]  /*0590*/  @P0 STS [R3], R10 ;  /* 0x0000000a03000388 */ /* 0x0003e20000000800 */
[----:B------:R-:W-:Y:S01]  /*05a0*/  IMAD R7, R4, -0x4, R7 ;  /* 0xfffffffc04077824 */ /* 0x000fe200078e0207 */
[----:B------:R-:W-:Y:S01]  /*05b0*/  LEA R4, R2, UR4, 0x2 ;  /* 0x0000000402047c11 */ /* 0x000fe2000f8e10ff */
[----:B------:R-:W-:Y:S01]  /*05c0*/  BAR.SYNC.DEFER_BLOCKING 0x0 ;  /* 0x0000000000007b1d */ /* 0x000fe20000010000 */
[----:B------:R-:W-:-:S04]  /*05d0*/  SGXT.U32 R6, R6, 0x2 ;  /* 0x000000020606781a */ /* 0x000fc80000000000 */
[----:B------:R-:W-:-:S03]  /*05e0*/  LOP3.LUT P0, RZ, R9, R6, RZ, 0xfc, !PT ;  /* 0x0000000609ff7212 */ /* 0x000fc6000780fcff */
[----:B-1----:R-:W1:Y:S01]  /*05f0*/  LDC.64 R2, c[0x0][0x210] ;  /* 0x00008400ff027b82 */ /* 0x002e620000000a00 */
[C---:B------:R-:W-:Y:S01]  /*0600*/  ISETP.LT.AND P0, PT, R5.reuse, 0x800, !P0 ;  /* 0x000008000500780c */ /* 0x040fe20004701270 */
[----:B------:R-:W-:Y:S04]  /*0610*/  LDS R12, [R8+UR4] ;  /* 0x00000004080c7984 */ /* 0x000fe80008000800 */
[----:B------:R-:W2:Y:S01]  /*0620*/  LDS R13, [R8+UR4+0x8] ;  /* 0x00000804080d7984 */ /* 0x000ea20008000800 */
[----:B-1----:R-:W-:Y:S01]  /*0630*/  IMAD.WIDE R2, R5, 0x4, R2 ;  /* 0x0000000405027825 */ /* 0x002fe200078e0202 */
[----:B------:R-:W-:Y:S06]  /*0640*/  BAR.SYNC.DEFER_BLOCKING 0x0 ;  /* 0x0000000000007b1d */ /* 0x000fec0000010000 */
[----:B--2---:R1:W-:Y:S02]  /*0650*/  STS.64 [R7], R12 ;  /* 0x0000000c07007388 */ /* 0x0043e40000000a00 */
[----:B------:R-:W-:Y:S06]  /*0660*/  BAR.SYNC.DEFER_BLOCKING 0x0 ;  /* 0x0000000000007b1d */ /* 0x000fec0000010000 */
[----:B------:R-:W2:Y:S02]  /*0670*/  LDS R4, [R4] ;  /* 0x0000000004047984 */ /* 0x000ea40000000800 */
[----:B------:R-:W-:Y:S06]  /*0680*/  BAR.SYNC.DEFER_BLOCKING 0x0 ;  /* 0x0000000000007b1d */ /* 0x000fec0000010000 */
[----:B-1----:R-:W-:Y:S05]  /*0690*/  @!P0 EXIT ;  /* 0x000000000000894d */ /* 0x002fea0003800000 */
[----:B--2---:R-:W-:-:S05]  /*06a0*/  FMUL R5, R4, 0.0625 ;  /* 0x3d80000004057820 */ /* 0x004fca0000400000 */
[----:B------:R-:W-:Y:S01]  /*06b0*/  STG.E desc[UR6][R2.64], R5 ;  /* 0x0000000502007986 */ /* 0x000fe2000c101906 */
[----:B------:R-:W-:Y:S05]  /*06c0*/  EXIT ;  /* 0x000000000000794d */ /* 0x000fea0003800000 */
.L_x_0:
[----:B------:R-:W-:-:S00]  /*06d0*/  BRA `(.L_x_0) ;  /* 0xfffffffc00fc7947 */ /* 0x000fc0000383ffff */
[----:B------:R-:W-:-:S00]  /*06e0*/  NOP ;  /* 0x0000000000007918 */ /* 0x000fc00000000000 */
        /* <DEDUP_REMOVED lines=9> */
.L_x_1:


//--------------------- .nv.shared.triton_per_fused_mean_mul_sigmoid_23 --------------------------
	.section	.nv.shared.triton_per_fused_mean_mul_sigmoid_23,"aw",@nobits
	.sectionflags	@""
	.align	16
	.zero		1024


//--------------------- .nv.constant0.triton_per_fused_mean_mul_sigmoid_23 --------------------------
	.section	.nv.constant0.triton_per_fused_mean_mul_sigmoid_23,"a",@progbits
	.sectionflags	@""
	.align	4
.nv.constant0.triton_per_fused_mean_mul_sigmoid_23:
	.zero		552
